//
// Generated by NVIDIA NVVM Compiler
//
// Compiler Build ID: CL-36424714
// Cuda compilation tools, release 13.0, V13.0.88
// Based on NVVM 20.0.0
//

.version 9.0
.target sm_100
.address_size 64

	// .globl	_Z13matvec_kerneliiPKdS0_S0_Pd

.visible .entry _Z13matvec_kerneliiPKdS0_S0_Pd(
	.param .u32 _Z13matvec_kerneliiPKdS0_S0_Pd_param_0,
	.param .u32 _Z13matvec_kerneliiPKdS0_S0_Pd_param_1,
	.param .u64 .ptr .align 1 _Z13matvec_kerneliiPKdS0_S0_Pd_param_2,
	.param .u64 .ptr .align 1 _Z13matvec_kerneliiPKdS0_S0_Pd_param_3,
	.param .u64 .ptr .align 1 _Z13matvec_kerneliiPKdS0_S0_Pd_param_4,
	.param .u64 .ptr .align 1 _Z13matvec_kerneliiPKdS0_S0_Pd_param_5
)
{
	.reg .pred 	%p<11>;
	.reg .b32 	%r<38>;
	.reg .b64 	%rd<34>;
	.reg .b64 	%fd<114>;

	ld.param.u32 	%r24, [_Z13matvec_kerneliiPKdS0_S0_Pd_param_0];
	ld.param.u32 	%r23, [_Z13matvec_kerneliiPKdS0_S0_Pd_param_1];
	ld.param.u64 	%rd12, [_Z13matvec_kerneliiPKdS0_S0_Pd_param_2];
	ld.param.u64 	%rd10, [_Z13matvec_kerneliiPKdS0_S0_Pd_param_3];
	ld.param.u64 	%rd13, [_Z13matvec_kerneliiPKdS0_S0_Pd_param_4];
	ld.param.u64 	%rd11, [_Z13matvec_kerneliiPKdS0_S0_Pd_param_5];
	cvta.to.global.u64 	%rd1, %rd12;
	cvta.to.global.u64 	%rd2, %rd13;
	mov.u32 	%r25, %ctaid.x;
	mov.u32 	%r26, %ntid.x;
	mov.u32 	%r27, %tid.x;
	mad.lo.s32 	%r1, %r25, %r26, %r27;
	setp.ge.s32 	%p1, %r1, %r24;
	@%p1 bra 	$L__BB0_15;
	setp.lt.s32 	%p2, %r23, 1;
	mov.f64 	%fd113, 0d0000000000000000;
	@%p2 bra 	$L__BB0_14;
	mul.lo.s32 	%r2, %r23, %r1;
	and.b32  	%r3, %r23, 15;
	setp.lt.u32 	%p3, %r23, 16;
	mov.f64 	%fd113, 0d0000000000000000;
	mov.b32 	%r34, 0;
	@%p3 bra 	$L__BB0_5;
	and.b32  	%r34, %r23, 2147483632;
	neg.s32 	%r32, %r34;
	add.s64 	%rd3, %rd2, 64;
	add.s64 	%rd32, %rd1, 64;
	mov.f64 	%fd113, 0d0000000000000000;
	mov.u32 	%r31, %r2;
$L__BB0_4:
	.pragma "nounroll";
	mul.wide.s32 	%rd14, %r31, 8;
	add.s64 	%rd15, %rd3, %rd14;
	ld.global.f64 	%fd18, [%rd15+-64];
	ld.global.f64 	%fd19, [%rd32+-64];
	fma.rn.f64 	%fd20, %fd18, %fd19, %fd113;
	ld.global.f64 	%fd21, [%rd15+-56];
	ld.global.f64 	%fd22, [%rd32+-56];
	fma.rn.f64 	%fd23, %fd21, %fd22, %fd20;
	ld.global.f64 	%fd24, [%rd15+-48];
	ld.global.f64 	%fd25, [%rd32+-48];
	fma.rn.f64 	%fd26, %fd24, %fd25, %fd23;
	ld.global.f64 	%fd27, [%rd15+-40];
	ld.global.f64 	%fd28, [%rd32+-40];
	fma.rn.f64 	%fd29, %fd27, %fd28, %fd26;
	ld.global.f64 	%fd30, [%rd15+-32];
	ld.global.f64 	%fd31, [%rd32+-32];
	fma.rn.f64 	%fd32, %fd30, %fd31, %fd29;
	ld.global.f64 	%fd33, [%rd15+-24];
	ld.global.f64 	%fd34, [%rd32+-24];
	fma.rn.f64 	%fd35, %fd33, %fd34, %fd32;
	ld.global.f64 	%fd36, [%rd15+-16];
	ld.global.f64 	%fd37, [%rd32+-16];
	fma.rn.f64 	%fd38, %fd36, %fd37, %fd35;
	ld.global.f64 	%fd39, [%rd15+-8];
	ld.global.f64 	%fd40, [%rd32+-8];
	fma.rn.f64 	%fd41, %fd39, %fd40, %fd38;
	ld.global.f64 	%fd42, [%rd15];
	ld.global.f64 	%fd43, [%rd32];
	fma.rn.f64 	%fd44, %fd42, %fd43, %fd41;
	ld.global.f64 	%fd45, [%rd15+8];
	ld.global.f64 	%fd46, [%rd32+8];
	fma.rn.f64 	%fd47, %fd45, %fd46, %fd44;
	ld.global.f64 	%fd48, [%rd15+16];
	ld.global.f64 	%fd49, [%rd32+16];
	fma.rn.f64 	%fd50, %fd48, %fd49, %fd47;
	ld.global.f64 	%fd51, [%rd15+24];
	ld.global.f64 	%fd52, [%rd32+24];
	fma.rn.f64 	%fd53, %fd51, %fd52, %fd50;
	ld.global.f64 	%fd54, [%rd15+32];
	ld.global.f64 	%fd55, [%rd32+32];
	fma.rn.f64 	%fd56, %fd54, %fd55, %fd53;
	ld.global.f64 	%fd57, [%rd15+40];
	ld.global.f64 	%fd58, [%rd32+40];
	fma.rn.f64 	%fd59, %fd57, %fd58, %fd56;
	ld.global.f64 	%fd60, [%rd15+48];
	ld.global.f64 	%fd61, [%rd32+48];
	fma.rn.f64 	%fd62, %fd60, %fd61, %fd59;
	ld.global.f64 	%fd63, [%rd15+56];
	ld.global.f64 	%fd64, [%rd32+56];
	fma.rn.f64 	%fd113, %fd63, %fd64, %fd62;
	add.s32 	%r32, %r32, 16;
	add.s32 	%r31, %r31, 16;
	add.s64 	%rd32, %rd32, 128;
	setp.ne.s32 	%p4, %r32, 0;
	@%p4 bra 	$L__BB0_4;
$L__BB0_5:
	setp.eq.s32 	%p5, %r3, 0;
	@%p5 bra 	$L__BB0_14;
	and.b32  	%r11, %r23, 7;
	setp.lt.u32 	%p6, %r3, 8;
	@%p6 bra 	$L__BB0_8;
	add.s32 	%r29, %r34, %r2;
	mul.wide.s32 	%rd16, %r29, 8;
	add.s64 	%rd17, %rd2, %rd16;
	ld.global.f64 	%fd66, [%rd17];
	mul.wide.u32 	%rd18, %r34, 8;
	add.s64 	%rd19, %rd1, %rd18;
	ld.global.f64 	%fd67, [%rd19];
	fma.rn.f64 	%fd68, %fd66, %fd67, %fd113;
	ld.global.f64 	%fd69, [%rd17+8];
	ld.global.f64 	%fd70, [%rd19+8];
	fma.rn.f64 	%fd71, %fd69, %fd70, %fd68;
	ld.global.f64 	%fd72, [%rd17+16];
	ld.global.f64 	%fd73, [%rd19+16];
	fma.rn.f64 	%fd74, %fd72, %fd73, %fd71;
	ld.global.f64 	%fd75, [%rd17+24];
	ld.global.f64 	%fd76, [%rd19+24];
	fma.rn.f64 	%fd77, %fd75, %fd76, %fd74;
	ld.global.f64 	%fd78, [%rd17+32];
	ld.global.f64 	%fd79, [%rd19+32];
	fma.rn.f64 	%fd80, %fd78, %fd79, %fd77;
	ld.global.f64 	%fd81, [%rd17+40];
	ld.global.f64 	%fd82, [%rd19+40];
	fma.rn.f64 	%fd83, %fd81, %fd82, %fd80;
	ld.global.f64 	%fd84, [%rd17+48];
	ld.global.f64 	%fd85, [%rd19+48];
	fma.rn.f64 	%fd86, %fd84, %fd85, %fd83;
	ld.global.f64 	%fd87, [%rd17+56];
	ld.global.f64 	%fd88, [%rd19+56];
	fma.rn.f64 	%fd113, %fd87, %fd88, %fd86;
	add.s32 	%r34, %r34, 8;
$L__BB0_8:
	setp.eq.s32 	%p7, %r11, 0;
	@%p7 bra 	$L__BB0_14;
	and.b32  	%r14, %r23, 3;
	setp.lt.u32 	%p8, %r11, 4;
	@%p8 bra 	$L__BB0_11;
	add.s32 	%r30, %r34, %r2;
	mul.wide.s32 	%rd20, %r30, 8;
	add.s64 	%rd21, %rd2, %rd20;
	ld.global.f64 	%fd90, [%rd21];
	mul.wide.u32 	%rd22, %r34, 8;
	add.s64 	%rd23, %rd1, %rd22;
	ld.global.f64 	%fd91, [%rd23];
	fma.rn.f64 	%fd92, %fd90, %fd91, %fd113;
	ld.global.f64 	%fd93, [%rd21+8];
	ld.global.f64 	%fd94, [%rd23+8];
	fma.rn.f64 	%fd95, %fd93, %fd94, %fd92;
	ld.global.f64 	%fd96, [%rd21+16];
	ld.global.f64 	%fd97, [%rd23+16];
	fma.rn.f64 	%fd98, %fd96, %fd97, %fd95;
	ld.global.f64 	%fd99, [%rd21+24];
	ld.global.f64 	%fd100, [%rd23+24];
	fma.rn.f64 	%fd113, %fd99, %fd100, %fd98;
	add.s32 	%r34, %r34, 4;
$L__BB0_11:
	setp.eq.s32 	%p9, %r14, 0;
	@%p9 bra 	$L__BB0_14;
	mul.wide.u32 	%rd24, %r34, 8;
	add.s64 	%rd33, %rd1, %rd24;
	add.s32 	%r37, %r34, %r2;
	neg.s32 	%r36, %r14;
$L__BB0_13:
	.pragma "nounroll";
	mul.wide.s32 	%rd25, %r37, 8;
	add.s64 	%rd26, %rd2, %rd25;
	ld.global.f64 	%fd101, [%rd26];
	ld.global.f64 	%fd102, [%rd33];
	fma.rn.f64 	%fd113, %fd101, %fd102, %fd113;
	add.s64 	%rd33, %rd33, 8;
	add.s32 	%r37, %r37, 1;
	add.s32 	%r36, %r36, 1;
	setp.ne.s32 	%p10, %r36, 0;
	@%p10 bra 	$L__BB0_13;
$L__BB0_14:
	cvta.to.global.u64 	%rd27, %rd10;
	mul.wide.s32 	%rd28, %r1, 8;
	add.s64 	%rd29, %rd27, %rd28;
	ld.global.f64 	%fd103, [%rd29];
	add.f64 	%fd104, %fd113, %fd103;
	cvta.to.global.u64 	%rd30, %rd11;
	add.s64 	%rd31, %rd30, %rd28;
	st.global.f64 	[%rd31], %fd104;
$L__BB0_15:
	ret;

}


// ===== COMPILED SASS (sm_100) =====

	.target	sm_100

	.elftype	@"ET_EXEC"


//--------------------- .note.nv.tkinfo           --------------------------
	.section	.note.nv.tkinfo,"",@"SHT_NOTE"
	.sectionflags	@"SHF_NOTE_NV_TKINFO"
	.tkinfo
        /*0018*/ 	.word	0x00000002
        /*0030*/ 	.string	""
        /*0030*/ 	.string	"ptxas"
        /*0030*/ 	.string	"Cuda compilation tools, release 13.0, V13.0.88"
        /*0030*/ 	.string	"Build cuda_13.0.r13.0/compiler.36424714_0"
        /*0030*/ 	.string	"-arch sm_100 -m 64 "



//--------------------- .note.nv.cuinfo           --------------------------
	.section	.note.nv.cuinfo,"",@"SHT_NOTE"
	.sectionflags	@"SHF_NOTE_NV_CUINFO"
        /*0018*/ 	.short	0x0002
        /*001a*/ 	.short	0x0064
        /*001c*/ 	.short	0x0082
	.zero		2


//--------------------- .nv.info                  --------------------------
	.section	.nv.info,"",@"SHT_CUDA_INFO"
	.align	4


	//----- nvinfo : EIATTR_REGCOUNT
	.align		4
        /*0000*/ 	.byte	0x04, 0x2f
        /*0002*/ 	.short	(.L_1 - .L_0)
	.align		4
.L_0:
        /*0004*/ 	.word	index@(_Z13matvec_kerneliiPKdS0_S0_Pd)
        /*0008*/ 	.word	0x00000020


	//----- nvinfo : EIATTR_FRAME_SIZE
	.align		4
.L_1:
        /*000c*/ 	.byte	0x04, 0x11
        /*000e*/ 	.short	(.L_3 - .L_2)
	.align		4
.L_2:
        /*0010*/ 	.word	index@(_Z13matvec_kerneliiPKdS0_S0_Pd)
        /*0014*/ 	.word	0x00000000


	//----- nvinfo : EIATTR_MIN_STACK_SIZE
	.align		4
.L_3:
        /*0018*/ 	.byte	0x04, 0x12
        /*001a*/ 	.short	(.L_5 - .L_4)
	.align		4
.L_4:
        /*001c*/ 	.word	index@(_Z13matvec_kerneliiPKdS0_S0_Pd)
        /*0020*/ 	.word	0x00000000
.L_5:


//--------------------- .nv.compat                --------------------------
	.section	.nv.compat,"",@"SHT_CUDA_COMPAT_INFO"
	.align	4
        /*0000*/ 	.byte	0x02, 0x09, 0x00, 0x00, 0x02, 0x02, 0x01, 0x00, 0x02, 0x05, 0x05, 0x00, 0x03, 0x07, 0x01, 0x01
        /*0010*/ 	.byte	0x02, 0x03, 0x00, 0x00, 0x02, 0x06, 0x01, 0x00, 0x04, 0x0b, 0x08, 0x00, 0x01, 0x00, 0x00, 0x00
        /*0020*/ 	.byte	0x00, 0x00, 0x00, 0x00


//--------------------- .nv.info._Z13matvec_kerneliiPKdS0_S0_Pd --------------------------
	.section	.nv.info._Z13matvec_kerneliiPKdS0_S0_Pd,"",@"SHT_CUDA_INFO"
	.sectionflags	@""
	.align	4


	//----- nvinfo : EIATTR_CUDA_API_VERSION
	.align		4
        /*0000*/ 	.byte	0x04, 0x37
        /*0002*/ 	.short	(.L_7 - .L_6)
.L_6:
        /*0004*/ 	.word	0x00000082


	//----- nvinfo : EIATTR_KPARAM_INFO
	.align		4
.L_7:
        /*0008*/ 	.byte	0x04, 0x17
        /*000a*/ 	.short	(.L_9 - .L_8)
.L_8:
        /*000c*/ 	.word	0x00000000
        /*0010*/ 	.short	0x0005
        /*0012*/ 	.short	0x0020
        /*0014*/ 	.byte	0x00, 0xf5, 0x21, 0x00


	//----- nvinfo : EIATTR_KPARAM_INFO
	.align		4
.L_9:
        /*0018*/ 	.byte	0x04, 0x17
        /*001a*/ 	.short	(.L_11 - .L_10)
.L_10:
        /*001c*/ 	.word	0x00000000
        /*0020*/ 	.short	0x0004
        /*0022*/ 	.short	0x0018
        /*0024*/ 	.byte	0x00, 0xf5, 0x21, 0x00


	//----- nvinfo : EIATTR_KPARAM_INFO
	.align		4
.L_11:
        /*0028*/ 	.byte	0x04, 0x17
        /*002a*/ 	.short	(.L_13 - .L_12)
.L_12:
        /*002c*/ 	.word	0x00000000
        /*0030*/ 	.short	0x0003
        /*0032*/ 	.short	0x0010
        /*0034*/ 	.byte	0x00, 0xf5, 0x21, 0x00


	//----- nvinfo : EIATTR_KPARAM_INFO
	.align		4
.L_13:
        /*0038*/ 	.byte	0x04, 0x17
        /*003a*/ 	.short	(.L_15 - .L_14)
.L_14:
        /*003c*/ 	.word	0x00000000
        /*0040*/ 	.short	0x0002
        /*0042*/ 	.short	0x0008
        /*0044*/ 	.byte	0x00, 0xf5, 0x21, 0x00


	//----- nvinfo : EIATTR_KPARAM_INFO
	.align		4
.L_15:
        /*0048*/ 	.byte	0x04, 0x17
        /*004a*/ 	.short	(.L_17 - .L_16)
.L_16:
        /*004c*/ 	.word	0x00000000
        /*0050*/ 	.short	0x0001
        /*0052*/ 	.short	0x0004
        /*0054*/ 	.byte	0x00, 0xf0, 0x11, 0x00


	//----- nvinfo : EIATTR_KPARAM_INFO
	.align		4
.L_17:
        /*0058*/ 	.byte	0x04, 0x17
        /*005a*/ 	.short	(.L_19 - .L_18)
.L_18:
        /*005c*/ 	.word	0x00000000
        /*0060*/ 	.short	0x0000
        /*0062*/ 	.short	0x0000
        /*0064*/ 	.byte	0x00, 0xf0, 0x11, 0x00


	//----- nvinfo : EIATTR_SPARSE_MMA_MASK
	.align		4
.L_19:
        /*0068*/ 	.byte	0x03, 0x50
        /*006a*/ 	.short	0x0000


	//----- nvinfo : EIATTR_MAXREG_COUNT
	.align		4
        /*006c*/ 	.byte	0x03, 0x1b
        /*006e*/ 	.short	0x00ff


	//----- nvinfo : EIATTR_MERCURY_ISA_VERSION
	.align		4
        /*0070*/ 	.byte	0x03, 0x5f
        /*0072*/ 	.short	0x0101


	//----- nvinfo : EIATTR_VRC_CTA_INIT_COUNT
	.align		4
        /*0074*/ 	.byte	0x02, 0x4a
	.zero		1
	.zero		1


	//----- nvinfo : EIATTR_EXIT_INSTR_OFFSETS
	.align		4
        /*0078*/ 	.byte	0x04, 0x1c
        /*007a*/ 	.short	(.L_21 - .L_20)


	//   ....[0]....
.L_20:
        /*007c*/ 	.word	0x00000070


	//   ....[1]....
        /*0080*/ 	.word	0x00000b10


	//----- nvinfo : EIATTR_CBANK_PARAM_SIZE
	.align		4
.L_21:
        /*0084*/ 	.byte	0x03, 0x19
        /*0086*/ 	.short	0x0028


	//----- nvinfo : EIATTR_PARAM_CBANK
	.align		4
        /*0088*/ 	.byte	0x04, 0x0a
        /*008a*/ 	.short	(.L_23 - .L_22)
	.align		4
.L_22:
        /*008c*/ 	.word	index@(.nv.constant0._Z13matvec_kerneliiPKdS0_S0_Pd)
        /*0090*/ 	.short	0x0380
        /*0092*/ 	.short	0x0028


	//----- nvinfo : EIATTR_SW_WAR
	.align		4
.L_23:
        /*0094*/ 	.byte	0x04, 0x36
        /*0096*/ 	.short	(.L_25 - .L_24)
.L_24:
        /*0098*/ 	.word	0x00000008
.L_25:


//--------------------- .nv.callgraph             --------------------------
	.section	.nv.callgraph,"",@"SHT_CUDA_CALLGRAPH"
	.align	4
	.sectionentsize	8
	.align		4
        /*0000*/ 	.word	0x00000000
	.align		4
        /*0004*/ 	.word	0xffffffff
	.align		4
        /*0008*/ 	.word	0x00000000
	.align		4
        /*000c*/ 	.word	0xfffffffe
	.align		4
        /*0010*/ 	.word	0x00000000
	.align		4
        /*0014*/ 	.word	0xfffffffd
	.align		4
        /*0018*/ 	.word	0x00000000
	.align		4
        /*001c*/ 	.word	0xfffffffc


//--------------------- .text._Z13matvec_kerneliiPKdS0_S0_Pd --------------------------
	.section	.text._Z13matvec_kerneliiPKdS0_S0_Pd,"ax",@progbits
	.align	128
        .global         _Z13matvec_kerneliiPKdS0_S0_Pd
        .type           _Z13matvec_kerneliiPKdS0_S0_Pd,@function
        .size           _Z13matvec_kerneliiPKdS0_S0_Pd,(.L_x_7 - _Z13matvec_kerneliiPKdS0_S0_Pd)
        .other          _Z13matvec_kerneliiPKdS0_S0_Pd,@"STO_CUDA_ENTRY STV_DEFAULT"
_Z13matvec_kerneliiPKdS0_S0_Pd:
.text._Z13matvec_kerneliiPKdS0_S0_Pd:
[----:B------:R-:W-:Y:S01]  /*0000*/  LDC R1, c[0x0][0x37c] ;  /* 0x0000df00ff017b82 */ /* 0x000fe20000000800 */
[----:B------:R-:W0:Y:S07]  /*0010*/  S2R R3, SR_TID.X ;  /* 0x0000000000037919 */ /* 0x000e2e0000002100 */
[----:B------:R-:W0:Y:S01]  /*0020*/  S2UR UR4, SR_CTAID.X ;  /* 0x00000000000479c3 */ /* 0x000e220000002500 */
[----:B------:R-:W1:Y:S07]  /*0030*/  LDCU UR5, c[0x0][0x380] ;  /* 0x00007000ff0577ac */ /* 0x000e6e0008000800 */
[----:B------:R-:W0:Y:S02]  /*0040*/  LDC R0, c[0x0][0x360] ;  /* 0x0000d800ff007b82 */ /* 0x000e240000000800 */
[----:B0-----:R-:W-:-:S05]  /*0050*/  IMAD R0, R0, UR4, R3 ;  /* 0x0000000400007c24 */ /* 0x001fca000f8e0203 */
[----:B-1----:R-:W-:-:S13]  /*0060*/  ISETP.GE.AND P0, PT, R0, UR5, PT ;  /* 0x0000000500007c0c */ /* 0x002fda000bf06270 */
[----:B------:R-:W-:Y:S05]  /*0070*/  @P0 EXIT ;  /* 0x000000000000094d */ /* 0x000fea0003800000 */
[----:B------:R-:W0:Y:S01]  /*0080*/  LDCU UR8, c[0x0][0x384] ;  /* 0x00007080ff0877ac */ /* 0x000e220008000800 */
[----:B------:R-:W-:Y:S01]  /*0090*/  CS2R R24, SRZ ;  /* 0x0000000000187805 */ /* 0x000fe2000001ff00 */
[----:B------:R-:W1:Y:S01]  /*00a0*/  LDCU.64 UR12, c[0x0][0x358] ;  /* 0x00006b00ff0c77ac */ /* 0x000e620008000a00 */
[----:B0-----:R-:W-:-:S09]  /*00b0*/  UISETP.GE.AND UP0, UPT, UR8, 0x1, UPT ;  /* 0x000000010800788c */ /* 0x001fd2000bf06270 */
[----:B-1----:R-:W-:Y:S05]  /*00c0*/  BRA.U !UP0, `(.L_x_0) ;  /* 0x0000000908747547 */ /* 0x002fea000b800000 */
[----:B------:R-:W-:Y:S01]  /*00d0*/  UISETP.GE.U32.AND UP1, UPT, UR8, 0x10, UPT ;  /* 0x000000100800788c */ /* 0x000fe2000bf26070 */
[----:B------:R-:W-:Y:S01]  /*00e0*/  HFMA2 R3, -RZ, RZ, 0, 0 ;  /* 0x00000000ff037431 */ /* 0x000fe200000001ff */
[----:B------:R-:W-:Y:S02]  /*00f0*/  ULOP3.LUT UR9, UR8, 0xf, URZ, 0xc0, !UPT ;  /* 0x0000000f08097892 */ /* 0x000fe4000f8ec0ff */
[----:B------:R-:W-:Y:S01]  /*0100*/  IMAD R2, R0, UR8, RZ ;  /* 0x0000000800027c24 */ /* 0x000fe2000f8e02ff */
[----:B------:R-:W-:Y:S01]  /*0110*/  CS2R R24, SRZ ;  /* 0x0000000000187805 */ /* 0x000fe2000001ff00 */
[----:B------:R-:W-:-:S03]  /*0120*/  UISETP.NE.AND UP0, UPT, UR9, URZ, UPT ;  /* 0x000000ff0900728c */ /* 0x000fc6000bf05270 */
[----:B------:R-:W-:Y:S08]  /*0130*/  BRA.U !UP1, `(.L_x_1) ;  /* 0x0000000509207547 */ /* 0x000ff0000b800000 */
[----:B------:R-:W0:Y:S01]  /*0140*/  LDCU.64 UR4, c[0x0][0x388] ;  /* 0x00007100ff0477ac */ /* 0x000e220008000a00 */
[----:B------:R-:W-:Y:S01]  /*0150*/  IMAD.MOV.U32 R26, RZ, RZ, R2 ;  /* 0x000000ffff1a7224 */ /* 0x000fe200078e0002 */
[----:B------:R-:W-:Y:S01]  /*0160*/  CS2R R24, SRZ ;  /* 0x0000000000187805 */ /* 0x000fe2000001ff00 */
[----:B------:R-:W1:Y:S01]  /*0170*/  LDCU.64 UR6, c[0x0][0x398] ;  /* 0x00007300ff0677ac */ /* 0x000e620008000a00 */
[----:B------:R-:W-:-:S04]  /*0180*/  ULOP3.LUT UR10, UR8, 0x7ffffff0, URZ, 0xc0, !UPT ;  /* 0x7ffffff0080a7892 */ /* 0x000fc8000f8ec0ff */
[----:B------:R-:W-:Y:S02]  /*0190*/  UIADD3 UR11, UPT, UPT, -UR10, URZ, URZ ;  /* 0x000000ff0a0b7290 */ /* 0x000fe4000fffe1ff */
[----:B------:R-:W-:Y:S01]  /*01a0*/  MOV R3, UR10 ;  /* 0x0000000a00037c02 */ /* 0x000fe20008000f00 */
[----:B0-----:R-:W-:-:S04]  /*01b0*/  UIADD3 UR4, UP2, UPT, UR4, 0x40, URZ ;  /* 0x0000004004047890 */ /* 0x001fc8000ff5e0ff */
[----:B------:R-:W-:Y:S02]  /*01c0*/  UIADD3.X UR5, UPT, UPT, URZ, UR5, URZ, UP2, !UPT ;  /* 0x00000005ff057290 */ /* 0x000fe400097fe4ff */
[----:B-1----:R-:W-:Y:S01]  /*01d0*/  UIADD3 UR6, UP1, UPT, UR6, 0x40, URZ ;  /* 0x0000004006067890 */ /* 0x002fe2000ff3e0ff */
[----:B------:R-:W-:-:S03]  /*01e0*/  IMAD.U32 R10, RZ, RZ, UR4 ;  /* 0x00000004ff0a7e24 */ /* 0x000fc6000f8e00ff */
[----:B------:R-:W-:Y:S01]  /*01f0*/  MOV R11, UR5 ;  /* 0x00000005000b7c02 */ /* 0x000fe20008000f00 */
[----:B------:R-:W-:-:S12]  /*0200*/  UIADD3.X UR7, UPT, UPT, URZ, UR7, URZ, UP1, !UPT ;  /* 0x00000007ff077290 */ /* 0x000fd80008ffe4ff */
.L_x_2:
[----:B------:R-:W-:Y:S01]  /*0210*/  MOV R5, UR7 ;  /* 0x0000000700057c02 */ /* 0x000fe20008000f00 */
[----:B------:R-:W-:Y:S01]  /*0220*/  IMAD.U32 R4, RZ, RZ, UR6 ;  /* 0x00000006ff047e24 */ /* 0x000fe2000f8e00ff */
[----:B------:R-:W-:Y:S01]  /*0230*/  MOV R7, R11 ;  /* 0x0000000b00077202 */ /* 0x000fe20000000f00 */
[----:B------:R-:W-:Y:S02]  /*0240*/  IMAD.MOV.U32 R6, RZ, RZ, R10 ;  /* 0x000000ffff067224 */ /* 0x000fe400078e000a */
[----:B------:R-:W-:-:S03]  /*0250*/  IMAD.WIDE R4, R26, 0x8, R4 ;  /* 0x000000081a047825 */ /* 0x000fc600078e0204 */
[----:B------:R-:W2:Y:S04]  /*0260*/  LDG.E.64 R22, desc[UR12][R6.64+-0x40] ;  /* 0xffffc00c06167981 */ /* 0x000ea8000c1e1b00 */
[----:B------:R-:W2:Y:S04]  /*0270*/  LDG.E.64 R12, desc[UR12][R4.64+-0x40] ;  /* 0xffffc00c040c7981 */ /* 0x000ea8000c1e1b00 */
[----:B------:R-:W3:Y:S04]  /*0280*/  LDG.E.64 R20, desc[UR12][R6.64+-0x38] ;  /* 0xffffc80c06147981 */ /* 0x000ee8000c1e1b00 */
[----:B------:R-:W3:Y:S04]  /*0290*/  LDG.E.64 R16, desc[UR12][R4.64+-0x38] ;  /* 0xffffc80c04107981 */ /* 0x000ee8000c1e1b00 */
[----:B------:R-:W4:Y:S04]  /*02a0*/  LDG.E.64 R14, desc[UR12][R6.64+-0x30] ;  /* 0xffffd00c060e7981 */ /* 0x000f28000c1e1b00 */
[----:B------:R-:W4:Y:S04]  /*02b0*/  LDG.E.64 R10, desc[UR12][R4.64+-0x30] ;  /* 0xffffd00c040a7981 */ /* 0x000f28000c1e1b00 */
[----:B------:R-:W5:Y:S04]  /*02c0*/  LDG.E.64 R18, desc[UR12][R6.64+-0x28] ;  /* 0xffffd80c06127981 */ /* 0x000f68000c1e1b00 */
[----:B------:R-:W5:Y:S01]  /*02d0*/  LDG.E.64 R8, desc[UR12][R4.64+-0x28] ;  /* 0xffffd80c04087981 */ /* 0x000f62000c1e1b00 */
[----:B--2---:R-:W-:-:S03]  /*02e0*/  DFMA R22, R12, R22, R24 ;  /* 0x000000160c16722b */ /* 0x004fc60000000018 */
[----:B------:R-:W2:Y:S04]  /*02f0*/  LDG.E.64 R24, desc[UR12][R6.64+-0x20] ;  /* 0xffffe00c06187981 */ /* 0x000ea8000c1e1b00 */
[----:B------:R-:W2:Y:S01]  /*0300*/  LDG.E.64 R12, desc[UR12][R4.64+-0x20] ;  /* 0xffffe00c040c7981 */ /* 0x000ea2000c1e1b00 */
[----:B---3--:R-:W-:-:S03]  /*0310*/  DFMA R20, R16, R20, R22 ;  /* 0x000000141014722b */ /* 0x008fc60000000016 */
[----:B------:R-:W3:Y:S04]  /*0320*/  LDG.E.64 R22, desc[UR12][R6.64+-0x18] ;  /* 0xffffe80c06167981 */ /* 0x000ee8000c1e1b00 */
[----:B------:R-:W3:Y:S01]  /*0330*/  LDG.E.64 R16, desc[UR12][R4.64+-0x18] ;  /* 0xffffe80c04107981 */ /* 0x000ee2000c1e1b00 */
[----:B----4-:R-:W-:-:S03]  /*0340*/  DFMA R14, R10, R14, R20 ;  /* 0x0000000e0a0e722b */ /* 0x010fc60000000014 */
[----:B------:R-:W4:Y:S04]  /*0350*/  LDG.E.64 R10, desc[UR12][R6.64+-0x10] ;  /* 0xfffff00c060a7981 */ /* 0x000f28000c1e1b00 */
[----:B------:R-:W4:Y:S01]  /*0360*/  LDG.E.64 R20, desc[UR12][R4.64+-0x10] ;  /* 0xfffff00c04147981 */ /* 0x000f22000c1e1b00 */
[----:B-----5:R-:W-:-:S03]  /*0370*/  DFMA R18, R8, R18, R14 ;  /* 0x000000120812722b */ /* 0x020fc6000000000e */
        /* <DEDUP_REMOVED lines=26> */
[----:B------:R-:W-:Y:S01]  /*0520*/  UIADD3 UR11, UPT, UPT, UR11, 0x10, URZ ;  /* 0x000000100b0b7890 */ /* 0x000fe2000fffe0ff */
[----:B------:R-:W-:-:S03]  /*0530*/  VIADD R26, R26, 0x10 ;  /* 0x000000101a1a7836 */ /* 0x000fc60000000000 */
[----:B------:R-:W-:Y:S01]  /*0540*/  UISETP.NE.AND UP1, UPT, UR11, URZ, UPT ;  /* 0x000000ff0b00728c */ /* 0x000fe2000bf25270 */
[----:B--2---:R-:W-:-:S08]  /*0550*/  DFMA R10, R14, R12, R10 ;  /* 0x0000000c0e0a722b */ /* 0x004fd0000000000a */
[----:B---3--:R-:W-:-:S08]  /*0560*/  DFMA R10, R18, R16, R10 ;  /* 0x00000010120a722b */ /* 0x008fd0000000000a */
[----:B----4-:R-:W-:Y:S01]  /*0570*/  DFMA R24, R24, R22, R10 ;  /* 0x000000161818722b */ /* 0x010fe2000000000a */
[----:B------:R-:W-:-:S04]  /*0580*/  IADD3 R10, P0, PT, R6, 0x80, RZ ;  /* 0x00000080060a7810 */ /* 0x000fc80007f1e0ff */
[----:B------:R-:W-:-:S03]  /*0590*/  IADD3.X R11, PT, PT, RZ, R7, RZ, P0, !PT ;  /* 0x00000007ff0b7210 */ /* 0x000fc600007fe4ff */
[----:B-----5:R-:W-:Y:S01]  /*05a0*/  DFMA R24, R20, R8, R24 ;  /* 0x000000081418722b */ /* 0x020fe20000000018 */
[----:B------:R-:W-:Y:S10]  /*05b0*/  BRA.U UP1, `(.L_x_2) ;  /* 0xfffffffd01147547 */ /* 0x000ff4000b83ffff */
.L_x_1:
[----:B------:R-:W-:Y:S05]  /*05c0*/  BRA.U !UP0, `(.L_x_0) ;  /* 0x0000000508347547 */ /* 0x000fea000b800000 */
[----:B------:R-:W-:Y:S02]  /*05d0*/  UISETP.GE.U32.AND UP0, UPT, UR9, 0x8, UPT ;  /* 0x000000080900788c */ /* 0x000fe4000bf06070 */
[----:B------:R-:W-:-:S04]  /*05e0*/  ULOP3.LUT UR5, UR8, 0x7, URZ, 0xc0, !UPT ;  /* 0x0000000708057892 */ /* 0x000fc8000f8ec0ff */
[----:B------:R-:W-:-:S03]  /*05f0*/  UISETP.NE.AND UP1, UPT, UR5, URZ, UPT ;  /* 0x000000ff0500728c */ /* 0x000fc6000bf25270 */
[----:B------:R-:W-:Y:S08]  /*0600*/  BRA.U !UP0, `(.L_x_3) ;  /* 0x0000000108787547 */ /* 0x000ff0000b800000 */
[----:B------:R-:W0:Y:S01]  /*0610*/  LDC.64 R10, c[0x0][0x398] ;  /* 0x0000e600ff0a7b82 */ /* 0x000e220000000a00 */
[----:B------:R-:W-:-:S07]  /*0620*/  IADD3 R7, PT, PT, R2, R3, RZ ;  /* 0x0000000302077210 */ /* 0x000fce0007ffe0ff */
[----:B------:R-:W1:Y:S01]  /*0630*/  LDC.64 R4, c[0x0][0x388] ;  /* 0x0000e200ff047b82 */ /* 0x000e620000000a00 */
[----:B0-----:R-:W-:-:S05]  /*0640*/  IMAD.WIDE R10, R7, 0x8, R10 ;  /* 0x00000008070a7825 */ /* 0x001fca00078e020a */
[----:B------:R-:W2:Y:S01]  /*0650*/  LDG.E.64 R12, desc[UR12][R10.64] ;  /* 0x0000000c0a0c7981 */ /* 0x000ea2000c1e1b00 */
[----:B-1----:R-:W-:-:S03]  /*0660*/  IMAD.WIDE.U32 R4, R3, 0x8, R4 ;  /* 0x0000000803047825 */ /* 0x002fc600078e0004 */
[----:B------:R-:W3:Y:S04]  /*0670*/  LDG.E.64 R16, desc[UR12][R10.64+0x8] ;  /* 0x0000080c0a107981 */ /* 0x000ee8000c1e1b00 */
[----:B------:R-:W2:Y:S04]  /*0680*/  LDG.E.64 R14, desc[UR12][R4.64] ;  /* 0x0000000c040e7981 */ /* 0x000ea8000c1e1b00 */
[----:B------:R-:W3:Y:S04]  /*0690*/  LDG.E.64 R18, desc[UR12][R4.64+0x8] ;  /* 0x0000080c04127981 */ /* 0x000ee8000c1e1b00 */
[----:B------:R-:W4:Y:S04]  /*06a0*/  LDG.E.64 R20, desc[UR12][R10.64+0x10] ;  /* 0x0000100c0a147981 */ /* 0x000f28000c1e1b00 */
[----:B------:R-:W4:Y:S04]  /*06b0*/  LDG.E.64 R22, desc[UR12][R4.64+0x10] ;  /* 0x0000100c04167981 */ /* 0x000f28000c1e1b00 */
[----:B------:R-:W5:Y:S04]  /*06c0*/  LDG.E.64 R6, desc[UR12][R10.64+0x18] ;  /* 0x0000180c0a067981 */ /* 0x000f68000c1e1b00 */
[----:B------:R-:W5:Y:S04]  /*06d0*/  LDG.E.64 R8, desc[UR12][R4.64+0x18] ;  /* 0x0000180c04087981 */ /* 0x000f68000c1e1b00 */
        /* <DEDUP_REMOVED lines=11> */
[----:B-----5:R-:W-:Y:S01]  /*0790*/  DFMA R6, R6, R8, R20 ;  /* 0x000000080606722b */ /* 0x020fe20000000014 */
[----:B------:R-:W-:-:S07]  /*07a0*/  IADD3 R3, PT, PT, R3, 0x8, RZ ;  /* 0x0000000803037810 */ /* 0x000fce0007ffe0ff */
[----:B--2---:R-:W-:-:S08]  /*07b0*/  DFMA R6, R12, R14, R6 ;  /* 0x0000000e0c06722b */ /* 0x004fd00000000006 */
[----:B---3--:R-:W-:-:S08]  /*07c0*/  DFMA R6, R16, R18, R6 ;  /* 0x000000121006722b */ /* 0x008fd00000000006 */
[----:B----4-:R-:W-:-:S08]  /*07d0*/  DFMA R24, R22, R24, R6 ;  /* 0x000000181618722b */ /* 0x010fd00000000006 */
[----:B------:R-:W-:-:S11]  /*07e0*/  DFMA R24, R26, R28, R24 ;  /* 0x0000001c1a18722b */ /* 0x000fd60000000018 */
.L_x_3:
[----:B------:R-:W-:Y:S05]  /*07f0*/  BRA.U !UP1, `(.L_x_0) ;  /* 0x0000000109a87547 */ /* 0x000fea000b800000 */
[----:B------:R-:W-:Y:S02]  /*0800*/  UISETP.GE.U32.AND UP0, UPT, UR5, 0x4, UPT ;  /* 0x000000040500788c */ /* 0x000fe4000bf06070 */
[----:B------:R-:W-:-:S04]  /*0810*/  ULOP3.LUT UR4, UR8, 0x3, URZ, 0xc0, !UPT ;  /* 0x0000000308047892 */ /* 0x000fc8000f8ec0ff */
[----:B------:R-:W-:-:S03]  /*0820*/  UISETP.NE.AND UP1, UPT, UR4, URZ, UPT ;  /* 0x000000ff0400728c */ /* 0x000fc6000bf25270 */
[----:B------:R-:W-:Y:S08]  /*0830*/  BRA.U !UP0, `(.L_x_4) ;  /* 0x0000000108487547 */ /* 0x000ff0000b800000 */
[----:B------:R-:W0:Y:S01]  /*0840*/  LDC.64 R4, c[0x0][0x398] ;  /* 0x0000e600ff047b82 */ /* 0x000e220000000a00 */
[----:B------:R-:W-:-:S07]  /*0850*/  IMAD.IADD R17, R2, 0x1, R3 ;  /* 0x0000000102117824 */ /* 0x000fce00078e0203 */
        /* <DEDUP_REMOVED lines=10> */
[----:B------:R-:W5:Y:S01]  /*0900*/  LDG.E.64 R14, desc[UR12][R20.64+0x18] ;  /* 0x0000180c140e7981 */ /* 0x000f62000c1e1b00 */
[----:B------:R-:W-:Y:S01]  /*0910*/  IADD3 R3, PT, PT, R3, 0x4, RZ ;  /* 0x0000000403037810 */ /* 0x000fe20007ffe0ff */
[----:B--2---:R-:W-:-:S08]  /*0920*/  DFMA R18, R18, R22, R24 ;  /* 0x000000161212722b */ /* 0x004fd00000000018 */
[----:B---3--:R-:W-:-:S08]  /*0930*/  DFMA R8, R8, R10, R18 ;  /* 0x0000000a0808722b */ /* 0x008fd00000000012 */
[----:B----4-:R-:W-:-:S08]  /*0940*/  DFMA R4, R4, R6, R8 ;  /* 0x000000060404722b */ /* 0x010fd00000000008 */
[----:B-----5:R-:W-:-:S11]  /*0950*/  DFMA R24, R12, R14, R4 ;  /* 0x0000000e0c18722b */ /* 0x020fd60000000004 */
.L_x_4:
[----:B------:R-:W-:Y:S05]  /*0960*/  BRA.U !UP1, `(.L_x_0) ;  /* 0x00000001094c7547 */ /* 0x000fea000b800000 */
[----:B------:R-:W0:Y:S01]  /*0970*/  LDC.64 R4, c[0x0][0x388] ;  /* 0x0000e200ff047b82 */ /* 0x000e220000000a00 */
[----:B------:R-:W-:Y:S01]  /*0980*/  IADD3 R9, PT, PT, R2, R3, RZ ;  /* 0x0000000302097210 */ /* 0x000fe20007ffe0ff */
[----:B------:R-:W-:-:S06]  /*0990*/  UIADD3 UR4, UPT, UPT, -UR4, URZ, URZ ;  /* 0x000000ff04047290 */ /* 0x000fcc000fffe1ff */
[----:B------:R-:W1:Y:S01]  /*09a0*/  LDC.64 R6, c[0x0][0x398] ;  /* 0x0000e600ff067b82 */ /* 0x000e620000000a00 */
[----:B0-----:R-:W-:-:S04]  /*09b0*/  IMAD.WIDE.U32 R4, R3, 0x8, R4 ;  /* 0x0000000803047825 */ /* 0x001fc800078e0004 */
[----:B------:R-:W-:Y:S01]  /*09c0*/  IMAD.MOV.U32 R8, RZ, RZ, R4 ;  /* 0x000000ffff087224 */ /* 0x000fe200078e0004 */
[----:B------:R-:W-:-:S07]  /*09d0*/  MOV R11, R5 ;  /* 0x00000005000b7202 */ /* 0x000fce0000000f00 */
.L_x_5:
[----:B-1----:R-:W-:Y:S01]  /*09e0*/  IMAD.WIDE R2, R9, 0x8, R6 ;  /* 0x0000000809027825 */ /* 0x002fe200078e0206 */
[----:B------:R-:W-:-:S03]  /*09f0*/  MOV R4, R8 ;  /* 0x0000000800047202 */ /* 0x000fc60000000f00 */
[----:B------:R-:W-:Y:S02]  /*0a00*/  IMAD.MOV.U32 R5, RZ, RZ, R11 ;  /* 0x000000ffff057224 */ /* 0x000fe400078e000b */
[----:B------:R-:W2:Y:S04]  /*0a10*/  LDG.E.64 R2, desc[UR12][R2.64] ;  /* 0x0000000c02027981 */ /* 0x000ea8000c1e1b00 */
[----:B------:R-:W2:Y:S01]  /*0a20*/  LDG.E.64 R4, desc[UR12][R4.64] ;  /* 0x0000000c04047981 */ /* 0x000ea2000c1e1b00 */
[----:B------:R-:W-:Y:S01]  /*0a30*/  UIADD3 UR4, UPT, UPT, UR4, 0x1, URZ ;  /* 0x0000000104047890 */ /* 0x000fe2000fffe0ff */
[----:B------:R-:W-:Y:S02]  /*0a40*/  IADD3 R8, P0, PT, R8, 0x8, RZ ;  /* 0x0000000808087810 */ /* 0x000fe40007f1e0ff */
[----:B------:R-:W-:Y:S01]  /*0a50*/  IADD3 R9, PT, PT, R9, 0x1, RZ ;  /* 0x0000000109097810 */ /* 0x000fe20007ffe0ff */
[----:B------:R-:W-:Y:S01]  /*0a60*/  UISETP.NE.AND UP0, UPT, UR4, URZ, UPT ;  /* 0x000000ff0400728c */ /* 0x000fe2000bf05270 */
[----:B------:R-:W-:Y:S01]  /*0a70*/  IADD3.X R11, PT, PT, RZ, R11, RZ, P0, !PT ;  /* 0x0000000bff0b7210 */ /* 0x000fe200007fe4ff */
[----:B--2---:R-:W-:-:S07]  /*0a80*/  DFMA R24, R2, R4, R24 ;  /* 0x000000040218722b */ /* 0x004fce0000000018 */
[----:B------:R-:W-:Y:S05]  /*0a90*/  BRA.U UP0, `(.L_x_5) ;  /* 0xfffffffd00d07547 */ /* 0x000fea000b83ffff */
.L_x_0:
[----:B------:R-:W0:Y:S08]  /*0aa0*/  LDC.64 R2, c[0x0][0x390] ;  /* 0x0000e400ff027b82 */ /* 0x000e300000000a00 */
[----:B------:R-:W1:Y:S01]  /*0ab0*/  LDC.64 R4, c[0x0][0x3a0] ;  /* 0x0000e800ff047b82 */ /* 0x000e620000000a00 */
[----:B0-----:R-:W-:-:S06]  /*0ac0*/  IMAD.WIDE R2, R0, 0x8, R2 ;  /* 0x0000000800027825 */ /* 0x001fcc00078e0202 */
[----:B------:R-:W2:Y:S01]  /*0ad0*/  LDG.E.64 R2, desc[UR12][R2.64] ;  /* 0x0000000c02027981 */ /* 0x000ea2000c1e1b00 */
[----:B-1----:R-:W-:Y:S01]  /*0ae0*/  IMAD.WIDE R4, R0, 0x8, R4 ;  /* 0x0000000800047825 */ /* 0x002fe200078e0204 */
[----:B--2---:R-:W-:-:S07]  /*0af0*/  DADD R24, R2, R24 ;  /* 0x0000000002187229 */ /* 0x004fce0000000018 */
[----:B------:R-:W-:Y:S01]  /*0b00*/  STG.E.64 desc[UR12][R4.64], R24 ;  /* 0x0000001804007986 */ /* 0x000fe2000c101b0c */
[----:B------:R-:W-:Y:S05]  /*0b10*/  EXIT ;  /* 0x000000000000794d */ /* 0x000fea0003800000 */
.L_x_6:
[----:B------:R-:W-:-:S00]  /*0b20*/  BRA `(.L_x_6) ;  /* 0xfffffffc00fc7947 */ /* 0x000fc0000383ffff */
[----:B------:R-:W-:-:S00]  /*0b30*/  NOP ;  /* 0x0000000000007918 */ /* 0x000fc00000000000 */
        /* <DEDUP_REMOVED lines=12> */
.L_x_7:


//--------------------- .nv.shared.reserved.0     --------------------------
	.section	.nv.shared.reserved.0,"aw",@nobits
	.weak		__nv_reservedSMEM_offset_0_alias
	.size		__nv_reservedSMEM_offset_0_alias, 0, 64
	.other		__nv_reservedSMEM_offset_0_alias,@"STO_CUDA_RESERVED_SHARED STV_DEFAULT"
__nv_reservedSMEM_offset_0_alias:
	.zero		0
	.zero		64


//--------------------- .nv.constant0._Z13matvec_kerneliiPKdS0_S0_Pd --------------------------
	.section	.nv.constant0._Z13matvec_kerneliiPKdS0_S0_Pd,"a",@progbits
	.sectionflags	@""
	.align	4
.nv.constant0._Z13matvec_kerneliiPKdS0_S0_Pd:
	.zero		936


//--------------------- SYMBOLS --------------------------

	.type		.nv.reservedSmem.offset0,@object
	.size		.nv.reservedSmem.offset0,0x4
